	.headerflags	@"EF_CUDA_TEXMODE_UNIFIED EF_CUDA_64BIT_ADDRESS EF_CUDA_ACCELERATORS EF_CUDA_SM90 EF_CUDA_VIRTUAL_SM(EF_CUDA_SM90)"
	.elftype	@"ET_EXEC"


//--------------------- .nv.info                  --------------------------
	.section	.nv.info,"",@"SHT_CUDA_INFO"
	.align	4


	//----- nvinfo : EIATTR_REGCOUNT
	.align		4
        /*0000*/ 	.byte	0x04, 0x2f
        /*0002*/ 	.short	(.L_3 - .L_2)
	.align		4
.L_2:
        /*0004*/ 	.word	index@(triton_poi_fused__native_batch_norm_legit_no_training_relu_9)
        /*0008*/ 	.word	0x00000024


	//----- nvinfo : EIATTR_MIN_STACK_SIZE
	.align		4
.L_3:
        /*000c*/ 	.byte	0x04, 0x12
        /*000e*/ 	.short	(.L_5 - .L_4)
	.align		4
.L_4:
        /*0010*/ 	.word	index@(triton_poi_fused__native_batch_norm_legit_no_training_relu_9)
        /*0014*/ 	.word	0x00000000


	//----- nvinfo : EIATTR_FRAME_SIZE
	.align		4
.L_5:
        /*0018*/ 	.byte	0x04, 0x11
        /*001a*/ 	.short	(.L_7 - .L_6)
	.align		4
.L_6:
        /*001c*/ 	.word	index@(triton_poi_fused__native_batch_norm_legit_no_training_relu_9)
        /*0020*/ 	.word	0x00000000


	//----- nvinfo : EIATTR_MIN_STACK_SIZE
	.align		4
.L_7:
        /*0024*/ 	.byte	0x04, 0x12
        /*0026*/ 	.short	(.L_9 - .L_8)
	.align		4
.L_8:
        /*0028*/ 	.word	index@(triton_poi_fused__native_batch_norm_legit_no_training_relu_9)
        /*002c*/ 	.word	0x00000000
.L_9:


//--------------------- .nv.info.triton_poi_fused__native_batch_norm_legit_no_training_relu_9 --------------------------
	.section	.nv.info.triton_poi_fused__native_batch_norm_legit_no_training_relu_9,"",@"SHT_CUDA_INFO"
	.sectionflags	@""
	.align	4


	//----- nvinfo : EIATTR_CUDA_API_VERSION
	.align		4
        /*0000*/ 	.byte	0x04, 0x37
        /*0002*/ 	.short	(.L_11 - .L_10)
.L_10:
        /*0004*/ 	.word	0x0000007c


	//----- nvinfo : EIATTR_KPARAM_INFO
	.align		4
.L_11:
        /*0008*/ 	.byte	0x04, 0x17
        /*000a*/ 	.short	(.L_13 - .L_12)
.L_12:
        /*000c*/ 	.word	0x00000000
        /*0010*/ 	.short	0x0006
        /*0012*/ 	.short	0x0030
        /*0014*/ 	.byte	0x00, 0xf0, 0x11, 0x00


	//----- nvinfo : EIATTR_KPARAM_INFO
	.align		4
.L_13:
        /*0018*/ 	.byte	0x04, 0x17
        /*001a*/ 	.short	(.L_15 - .L_14)
.L_14:
        /*001c*/ 	.word	0x00000000
        /*0020*/ 	.short	0x0005
        /*0022*/ 	.short	0x0028
        /*0024*/ 	.byte	0x00, 0xf4, 0x21, 0x00


	//----- nvinfo : EIATTR_KPARAM_INFO
	.align		4
.L_15:
        /*0028*/ 	.byte	0x04, 0x17
        /*002a*/ 	.short	(.L_17 - .L_16)
.L_16:
        /*002c*/ 	.word	0x00000000
        /*0030*/ 	.short	0x0004
        /*0032*/ 	.short	0x0020
        /*0034*/ 	.byte	0x00, 0xf4, 0x21, 0x00


	//----- nvinfo : EIATTR_KPARAM_INFO
	.align		4
.L_17:
        /*0038*/ 	.byte	0x04, 0x17
        /*003a*/ 	.short	(.L_19 - .L_18)
.L_18:
        /*003c*/ 	.word	0x00000000
        /*0040*/ 	.short	0x0003
        /*0042*/ 	.short	0x0018
        /*0044*/ 	.byte	0x00, 0xf4, 0x21, 0x00


	//----- nvinfo : EIATTR_KPARAM_INFO
	.align		4
.L_19:
        /*0048*/ 	.byte	0x04, 0x17
        /*004a*/ 	.short	(.L_21 - .L_20)
.L_20:
        /*004c*/ 	.word	0x00000000
        /*0050*/ 	.short	0x0002
        /*0052*/ 	.short	0x0010
        /*0054*/ 	.byte	0x00, 0xf4, 0x21, 0x00


	//----- nvinfo : EIATTR_KPARAM_INFO
	.align		4
.L_21:
        /*0058*/ 	.byte	0x04, 0x17
        /*005a*/ 	.short	(.L_23 - .L_22)
.L_22:
        /*005c*/ 	.word	0x00000000
        /*0060*/ 	.short	0x0001
        /*0062*/ 	.short	0x0008
        /*0064*/ 	.byte	0x00, 0xf4, 0x21, 0x00


	//----- nvinfo : EIATTR_KPARAM_INFO
	.align		4
.L_23:
        /*0068*/ 	.byte	0x04, 0x17
        /*006a*/ 	.short	(.L_25 - .L_24)
.L_24:
        /*006c*/ 	.word	0x00000000
        /*0070*/ 	.short	0x0000
        /*0072*/ 	.short	0x0000
        /*0074*/ 	.byte	0x00, 0xf4, 0x21, 0x00


	//----- nvinfo : EIATTR_SPARSE_MMA_MASK
	.align		4
.L_25:
        /*0078*/ 	.byte	0x03, 0x50
        /*007a*/ 	.short	0x0000


	//----- nvinfo : EIATTR_MAXREG_COUNT
	.align		4
        /*007c*/ 	.byte	0x03, 0x1b
        /*007e*/ 	.short	0x00ff


	//----- nvinfo : EIATTR_EXIT_INSTR_OFFSETS
	.align		4
        /*0080*/ 	.byte	0x04, 0x1c
        /*0082*/ 	.short	(.L_27 - .L_26)


	//   ....[0]....
.L_26:
        /*0084*/ 	.word	0x00000b30


	//   ....[1]....
        /*0088*/ 	.word	0x00000b50


	//----- nvinfo : EIATTR_REQNTID
	.align		4
.L_27:
        /*008c*/ 	.byte	0x04, 0x10
        /*008e*/ 	.short	(.L_29 - .L_28)
.L_28:
        /*0090*/ 	.word	0x00000080
        /*0094*/ 	.word	0x00000001
        /*0098*/ 	.word	0x00000001


	//----- nvinfo : EIATTR_CBANK_PARAM_SIZE
	.align		4
.L_29:
        /*009c*/ 	.byte	0x03, 0x19
        /*009e*/ 	.short	0x0034


	//----- nvinfo : EIATTR_PARAM_CBANK
	.align		4
        /*00a0*/ 	.byte	0x04, 0x0a
        /*00a2*/ 	.short	(.L_31 - .L_30)
	.align		4
.L_30:
        /*00a4*/ 	.word	index@(.nv.constant0.triton_poi_fused__native_batch_norm_legit_no_training_relu_9)
        /*00a8*/ 	.short	0x0210
        /*00aa*/ 	.short	0x0034


	//----- nvinfo : EIATTR_SW_WAR
	.align		4
.L_31:
        /*00ac*/ 	.byte	0x04, 0x36
        /*00ae*/ 	.short	(.L_33 - .L_32)
.L_32:
        /*00b0*/ 	.word	0x00000008
.L_33:


//--------------------- .nv.callgraph             --------------------------
	.section	.nv.callgraph,"",@"SHT_CUDA_CALLGRAPH"
	.align	4
	.sectionentsize	8
	.align		4
        /*0000*/ 	.word	0x00000000
	.align		4
        /*0004*/ 	.word	0xffffffff
	.align		4
        /*0008*/ 	.word	0x00000000
	.align		4
        /*000c*/ 	.word	0xfffffffe
	.align		4
        /*0010*/ 	.word	0x00000000
	.align		4
        /*0014*/ 	.word	0xfffffffd
	.align		4
        /*0018*/ 	.word	0x00000000
	.align		4
        /*001c*/ 	.word	0xfffffffc


//--------------------- .nv.constant4             --------------------------
	.section	.nv.constant4,"a",@progbits
	.align	8
	.align		8
.nv.constant4:
        /*0000*/ 	.dword	_$_str
	.align		8
        /*0008*/ 	.dword	_$_str_$_2


//--------------------- .text.triton_poi_fused__native_batch_norm_legit_no_training_relu_9 --------------------------
	.section	.text.triton_poi_fused__native_batch_norm_legit_no_training_relu_9,"ax",@progbits
	.align	128
        .global         triton_poi_fused__native_batch_norm_legit_no_training_relu_9
        .type           triton_poi_fused__native_batch_norm_legit_no_training_relu_9,@function
        .size           triton_poi_fused__native_batch_norm_legit_no_training_relu_9,(.L_x_1 - triton_poi_fused__native_batch_norm_legit_no_training_relu_9)
        .other          triton_poi_fused__native_batch_norm_legit_no_training_relu_9,@"STO_CUDA_ENTRY STV_DEFAULT"
triton_poi_fused__native_batch_norm_legit_no_training_relu_9:
.text.triton_poi_fused__native_batch_norm_legit_no_training_relu_9:
[----:B------:R-:W0:Y:S02]  /*0000*/  LDC R1, c[0x0][0x28] ;  /* 0x00000a00ff017b82 */ /* 0x000e240000000800 */
[----:B------:R-:W1:Y:S01]  /*0010*/  S2R R0, SR_TID.X ;  /* 0x0000000000007919 */ /* 0x000e620000002100 */
[----:B------:R-:W2:Y:S01]  /*0020*/  LDC.64 R28, c[0x0][0x220] ;  /* 0x00008800ff1c7b82 */ /* 0x000ea20000000a00 */
[----:B------:R-:W3:Y:S07]  /*0030*/  S2R R3, SR_CTAID.X ;  /* 0x0000000000037919 */ /* 0x000eee0000002500 */
[----:B------:R-:W4:Y:S01]  /*0040*/  LDC.64 R32, c[0x0][0x210] ;  /* 0x00008400ff207b82 */ /* 0x000f220000000a00 */
[----:B------:R-:W-:Y:S01]  /*0050*/  ULDC.64 UR4, c[0x0][0x208] ;  /* 0x0000820000047ab9 */ /* 0x000fe20000000a00 */
[----:B------:R-:W-:-:S02]  /*0060*/  CS2R R4, SRZ ;  /* 0x0000000000047805 */ /* 0x000fc4000001ff00 */
[----:B------:R-:W-:Y:S02]  /*0070*/  CS2R R6, SRZ ;  /* 0x0000000000067805 */ /* 0x000fe4000001ff00 */
[----:B------:R-:W-:Y:S02]  /*0080*/  CS2R R8, SRZ ;  /* 0x0000000000087805 */ /* 0x000fe4000001ff00 */
[----:B------:R-:W-:Y:S01]  /*0090*/  CS2R R10, SRZ ;  /* 0x00000000000a7805 */ /* 0x000fe2000001ff00 */
[----:B------:R-:W5:Y:S01]  /*00a0*/  LDC.64 R30, c[0x0][0x218] ;  /* 0x00008600ff1e7b82 */ /* 0x000f620000000a00 */
[----:B-1----:R-:W-:-:S04]  /*00b0*/  SHF.L.U32 R0, R0, 0x2, RZ ;  /* 0x0000000200007819 */ /* 0x002fc800000006ff */
[----:B------:R-:W-:Y:S02]  /*00c0*/  LOP3.LUT R0, R0, 0x1fc, RZ, 0xc0, !PT ;  /* 0x000001fc00007812 */ /* 0x000fe400078ec0ff */
[----:B---3--:R-:W-:Y:S02]  /*00d0*/  SHF.R.S32.HI R2, RZ, 0x15, R3 ;  /* 0x00000015ff027819 */ /* 0x008fe40000011403 */
[----:B------:R-:W-:Y:S02]  /*00e0*/  LEA R0, R3, R0, 0xa ;  /* 0x0000000003007211 */ /* 0x000fe400078e50ff */
[----:B------:R-:W-:Y:S02]  /*00f0*/  SGXT R3, R2, 0x1 ;  /* 0x000000010203781a */ /* 0x000fe40000000200 */
[----:B------:R-:W-:Y:S02]  /*0100*/  ISETP.GE.AND P1, PT, R0, 0x34900, PT ;  /* 0x000349000000780c */ /* 0x000fe40003f26270 */
[----:B------:R-:W-:-:S02]  /*0110*/  CS2R R12, SRZ ;  /* 0x00000000000c7805 */ /* 0x000fc4000001ff00 */
[----:B------:R-:W-:Y:S02]  /*0120*/  LEA.HI R3, R3, R0, RZ, 0x6 ;  /* 0x0000000003037211 */ /* 0x000fe400078f30ff */
[----:B------:R-:W-:Y:S01]  /*0130*/  CS2R R14, SRZ ;  /* 0x00000000000e7805 */ /* 0x000fe2000001ff00 */
[----:B----4-:R-:W-:Y:S01]  /*0140*/  IMAD.WIDE R32, R0, 0x4, R32 ;  /* 0x0000000400207825 */ /* 0x010fe200078e0220 */
[----:B------:R-:W-:-:S04]  /*0150*/  LOP3.LUT R3, R3, 0xffffffc0, RZ, 0xc0, !PT ;  /* 0xffffffc003037812 */ /* 0x000fc800078ec0ff */
[----:B------:R-:W-:Y:S01]  /*0160*/  IADD3 R2, R0, -R3, RZ ;  /* 0x8000000300027210 */ /* 0x000fe20007ffe0ff */
[----:B------:R-:W3:Y:S04]  /*0170*/  @!P1 LDG.E.128 R4, desc[UR4][R32.64] ;  /* 0x0000000420049981 */ /* 0x000ee8000c1e1d00 */
[----:B--2---:R-:W-:-:S04]  /*0180*/  IMAD.WIDE R28, R2, 0x4, R28 ;  /* 0x00000004021c7825 */ /* 0x004fc800078e021c */
[----:B-----5:R-:W-:Y:S01]  /*0190*/  IMAD.WIDE R30, R2, 0x4, R30 ;  /* 0x00000004021e7825 */ /* 0x020fe200078e021e */
[----:B------:R-:W2:Y:S04]  /*01a0*/  @!P1 LDG.E.EL.128 R12, desc[UR4][R28.64] ;  /* 0x000000041c0c9981 */ /* 0x000ea8000c2e1d00 */
[----:B------:R-:W3:Y:S01]  /*01b0*/  @!P1 LDG.E.EL.128 R8, desc[UR4][R30.64] ;  /* 0x000000041e089981 */ /* 0x000ee2000c2e1d00 */
[----:B------:R-:W-:-:S04]  /*01c0*/  IADD3 R3, R0, 0x200, RZ ;  /* 0x0000020000037810 */ /* 0x000fc80007ffe0ff */
[----:B------:R-:W-:Y:S02]  /*01d0*/  ISETP.GE.AND P0, PT, R3, 0x34900, PT ;  /* 0x000349000300780c */ /* 0x000fe40003f06270 */
[----:B------:R-:W-:Y:S02]  /*01e0*/  CS2R R24, SRZ ;  /* 0x0000000000187805 */ /* 0x000fe4000001ff00 */
[----:B------:R-:W-:Y:S02]  /*01f0*/  CS2R R26, SRZ ;  /* 0x00000000001a7805 */ /* 0x000fe4000001ff00 */
[----:B------:R-:W-:Y:S02]  /*0200*/  CS2R R16, SRZ ;  /* 0x0000000000107805 */ /* 0x000fe4000001ff00 */
[----:B------:R-:W-:Y:S02]  /*0210*/  CS2R R18, SRZ ;  /* 0x0000000000127805 */ /* 0x000fe4000001ff00 */
[----:B------:R-:W-:-:S02]  /*0220*/  CS2R R20, SRZ ;  /* 0x0000000000147805 */ /* 0x000fc4000001ff00 */
[----:B------:R-:W-:Y:S01]  /*0230*/  CS2R R22, SRZ ;  /* 0x0000000000167805 */ /* 0x000fe2000001ff00 */
[----:B------:R-:W4:Y:S04]  /*0240*/  @!P0 LDG.E.EL.128 R24, desc[UR4][R28.64] ;  /* 0x000000041c188981 */ /* 0x000f28000c2e1d00 */
[----:B------:R-:W5:Y:S04]  /*0250*/  @!P0 LDG.E.128 R16, desc[UR4][R32.64+0x800] ;  /* 0x0008000420108981 */ /* 0x000f68000c1e1d00 */
[----:B------:R1:W5:Y:S01]  /*0260*/  @!P0 LDG.E.EL.128 R20, desc[UR4][R30.64] ;  /* 0x000000041e148981 */ /* 0x000362000c2e1d00 */
[----:B------:R-:W-:Y:S01]  /*0270*/  HFMA2.MMA R3, -RZ, RZ, 1.625, 0 ;  /* 0x3e800000ff037435 */ /* 0x000fe200000001ff */
[----:B-1----:R-:W1:Y:S02]  /*0280*/  LDC.64 R30, c[0x0][0x230] ;  /* 0x00008c00ff1e7b82 */ /* 0x002e640000000a00 */
[----:B-1----:R-:W-:-:S04]  /*0290*/  IMAD.WIDE R30, R2, 0x4, R30 ;  /* 0x00000004021e7825 */ /* 0x002fc800078e021e */
[----:B--2---:R-:W-:Y:S01]  /*02a0*/  FADD R12, R12, 9.9999997473787516356e-06 ;  /* 0x3727c5ac0c0c7421 */ /* 0x004fe20000000000 */
[----:B---3--:R-:W-:-:S05]  /*02b0*/  FADD R5, -R9, R5 ;  /* 0x0000000509057221 */ /* 0x008fca0000000100 */
[----:B------:R-:W1:Y:S01]  /*02c0*/  MUFU.SQRT R12, R12 ;  /* 0x0000000c000c7308 */ /* 0x000e620000002000 */
[----:B------:R-:W-:Y:S01]  /*02d0*/  FADD R9, R13, 9.9999997473787516356e-06 ;  /* 0x3727c5ac0d097421 */ /* 0x000fe20000000000 */
[----:B------:R-:W-:Y:S01]  /*02e0*/  FADD R4, -R8, R4 ;  /* 0x0000000408047221 */ /* 0x000fe20000000100 */
[----:B------:R-:W-:Y:S01]  /*02f0*/  FADD R8, R14, 9.9999997473787516356e-06 ;  /* 0x3727c5ac0e087421 */ /* 0x000fe20000000000 */
[----:B------:R-:W-:-:S04]  /*0300*/  FADD R14, R15, 9.9999997473787516356e-06 ;  /* 0x3727c5ac0f0e7421 */ /* 0x000fc80000000000 */
[----:B------:R-:W2:Y:S01]  /*0310*/  MUFU.SQRT R9, R9 ;  /* 0x0000000900097308 */ /* 0x000ea20000002000 */
[----:B-1----:R-:W-:-:S07]  /*0320*/  FSETP.GT.AND P5, PT, R12, 8.50705917302346158658e+37, PT ;  /* 0x7e8000000c00780b */ /* 0x002fce0003fa4000 */
[----:B------:R-:W1:Y:S01]  /*0330*/  MUFU.SQRT R8, R8 ;  /* 0x0000000800087308 */ /* 0x000e620000002000 */
[----:B------:R-:W-:Y:S01]  /*0340*/  FSETP.GEU.AND P2, PT, R12, 1.175494350822287508e-38, PT ;  /* 0x008000000c00780b */ /* 0x000fe20003f4e000 */
[----:B----4-:R-:W-:-:S06]  /*0350*/  FADD R24, R24, 9.9999997473787516356e-06 ;  /* 0x3727c5ac18187421 */ /* 0x010fcc0000000000 */
[----:B------:R-:W3:Y:S01]  /*0360*/  MUFU.SQRT R14, R14 ;  /* 0x0000000e000e7308 */ /* 0x000ee20000002000 */
[C---:B--2---:R-:W-:Y:S01]  /*0370*/  FSETP.GT.AND P3, PT, R9.reuse, 8.50705917302346158658e+37, PT ;  /* 0x7e8000000900780b */ /* 0x044fe20003f64000 */
[----:B------:R-:W-:Y:S01]  /*0380*/  FADD R10, -R10, R6 ;  /* 0x000000060a0a7221 */ /* 0x000fe20000000100 */
[----:B------:R-:W-:Y:S01]  /*0390*/  FSETP.GEU.AND P4, PT, R9, 1.175494350822287508e-38, PT ;  /* 0x008000000900780b */ /* 0x000fe20003f8e000 */
[----:B------:R-:W-:Y:S01]  /*03a0*/  @P5 FMUL R12, R12, 0.25 ;  /* 0x3e8000000c0c5820 */ /* 0x000fe20000400000 */
[----:B------:R-:W-:-:S03]  /*03b0*/  FSEL R6, R3, 1, P5 ;  /* 0x3f80000003067808 */ /* 0x000fc60002800000 */
[----:B------:R-:W2:Y:S01]  /*03c0*/  MUFU.SQRT R15, R24 ;  /* 0x00000018000f7308 */ /* 0x000ea20000002000 */
[----:B------:R-:W-:Y:S01]  /*03d0*/  FADD R13, R25, 9.9999997473787516356e-06 ;  /* 0x3727c5ac190d7421 */ /* 0x000fe20000000000 */
[----:B------:R-:W-:Y:S01]  /*03e0*/  FADD R26, R26, 9.9999997473787516356e-06 ;  /* 0x3727c5ac1a1a7421 */ /* 0x000fe20000000000 */
[----:B------:R-:W-:Y:S01]  /*03f0*/  @!P2 FMUL R12, R12, 16777216 ;  /* 0x4b8000000c0ca820 */ /* 0x000fe20000400000 */
[----:B------:R-:W-:Y:S01]  /*0400*/  @!P2 FMUL R6, R6, 16777216 ;  /* 0x4b8000000606a820 */ /* 0x000fe20000400000 */
[----:B-1----:R-:W-:Y:S01]  /*0410*/  FSETP.GT.AND P6, PT, R8, 8.50705917302346158658e+37, PT ;  /* 0x7e8000000800780b */ /* 0x002fe20003fc4000 */
[----:B-----5:R-:W-:Y:S01]  /*0420*/  FADD R16, -R20, R16 ;  /* 0x0000001014107221 */ /* 0x020fe20000000100 */
[----:B---3--:R-:W-:Y:S01]  /*0430*/  FSETP.GT.AND P2, PT, R14, 8.50705917302346158658e+37, PT ;  /* 0x7e8000000e00780b */ /* 0x008fe20003f44000 */
[----:B------:R-:W1:Y:S01]  /*0440*/  MUFU.SQRT R13, R13 ;  /* 0x0000000d000d7308 */ /* 0x000e620000002000 */
[----:B------:R-:W-:Y:S01]  /*0450*/  FSEL R20, R3, 1, P3 ;  /* 0x3f80000003147808 */ /* 0x000fe20001800000 */
[----:B------:R-:W-:Y:S01]  /*0460*/  @P3 FMUL R9, R9, 0.25 ;  /* 0x3e80000009093820 */ /* 0x000fe20000400000 */
[----:B------:R-:W-:-:S02]  /*0470*/  FSETP.GEU.AND P5, PT, R8, 1.175494350822287508e-38, PT ;  /* 0x008000000800780b */ /* 0x000fc40003fae000 */
[----:B------:R-:W-:-:S03]  /*0480*/  FSETP.GEU.AND P3, PT, R14, 1.175494350822287508e-38, PT ;  /* 0x008000000e00780b */ /* 0x000fc60003f6e000 */
[----:B------:R-:W3:Y:S01]  /*0490*/  MUFU.SQRT R25, R26 ;  /* 0x0000001a00197308 */ /* 0x000ee20000002000 */
[----:B------:R-:W-:Y:S01]  /*04a0*/  @!P4 FMUL R9, R9, 16777216 ;  /* 0x4b8000000909c820 */ /* 0x000fe20000400000 */
[----:B------:R-:W-:Y:S01]  /*04b0*/  @!P4 FMUL R20, R20, 16777216 ;  /* 0x4b8000001414c820 */ /* 0x000fe20000400000 */
[----:B--2---:R-:W-:Y:S01]  /*04c0*/  FSETP.GT.AND P4, PT, R15, 8.50705917302346158658e+37, PT ;  /* 0x7e8000000f00780b */ /* 0x004fe20003f84000 */
[----:B------:R-:W-:Y:S01]  /*04d0*/  FADD R11, -R11, R7 ;  /* 0x000000070b0b7221 */ /* 0x000fe20000000100 */
[C---:B------:R-:W-:Y:S01]  /*04e0*/  FSEL R24, R3.reuse, 1, P6 ;  /* 0x3f80000003187808 */ /* 0x040fe20003000000 */
[----:B------:R-:W-:Y:S02]  /*04f0*/  @P6 FMUL R8, R8, 0.25 ;  /* 0x3e80000008086820 */ /* 0x000fe40000400000 */
[----:B------:R2:W4:Y:S01]  /*0500*/  MUFU.RCP R7, R12 ;  /* 0x0000000c00077308 */ /* 0x0005220000001000 */
[----:B------:R-:W-:Y:S01]  /*0510*/  @P2 FMUL R14, R14, 0.25 ;  /* 0x3e8000000e0e2820 */ /* 0x000fe20000400000 */
[----:B------:R-:W-:Y:S01]  /*0520*/  @!P5 FMUL R8, R8, 16777216 ;  /* 0x4b8000000808d820 */ /* 0x000fe20000400000 */
[----:B------:R-:W-:Y:S01]  /*0530*/  @!P5 FMUL R24, R24, 16777216 ;  /* 0x4b8000001818d820 */ /* 0x000fe20000400000 */
[----:B--2---:R-:W-:Y:S01]  /*0540*/  FSEL R12, R3, 1, P2 ;  /* 0x3f800000030c7808 */ /* 0x004fe20001000000 */
[----:B------:R-:W-:Y:S01]  /*0550*/  @!P3 FMUL R14, R14, 16777216 ;  /* 0x4b8000000e0eb820 */ /* 0x000fe20000400000 */
[----:B-1----:R-:W-:-:S03]  /*0560*/  FSETP.GT.AND P5, PT, R13, 8.50705917302346158658e+37, PT ;  /* 0x7e8000000d00780b */ /* 0x002fc60003fa4000 */
[----:B------:R-:W-:Y:S01]  /*0570*/  @!P3 FMUL R12, R12, 16777216 ;  /* 0x4b8000000c0cb820 */ /* 0x000fe20000400000 */
[----:B---3--:R-:W-:Y:S01]  /*0580*/  FSETP.GT.AND P3, PT, R25, 8.50705917302346158658e+37, PT ;  /* 0x7e8000001900780b */ /* 0x008fe20003f64000 */
[----:B------:R-:W-:Y:S01]  /*0590*/  FADD R17, -R21, R17 ;  /* 0x0000001115117221 */ /* 0x000fe20000000100 */
[C---:B------:R-:W-:Y:S01]  /*05a0*/  FSETP.GEU.AND P6, PT, R15.reuse, 1.175494350822287508e-38, PT ;  /* 0x008000000f00780b */ /* 0x040fe20003fce000 */
[----:B------:R-:W-:Y:S01]  /*05b0*/  @P4 FMUL R15, R15, 0.25 ;  /* 0x3e8000000f0f4820 */ /* 0x000fe20000400000 */
[----:B------:R-:W-:Y:S01]  /*05c0*/  FSEL R21, R3, 1, P4 ;  /* 0x3f80000003157808 */ /* 0x000fe20002000000 */
[----:B------:R-:W1:Y:S01]  /*05d0*/  MUFU.RCP R29, R14 ;  /* 0x0000000e001d7308 */ /* 0x000e620000001000 */
[----:B------:R-:W-:Y:S02]  /*05e0*/  FSETP.GEU.AND P2, PT, R13, 1.175494350822287508e-38, PT ;  /* 0x008000000d00780b */ /* 0x000fe40003f4e000 */
[----:B------:R-:W-:Y:S01]  /*05f0*/  FSETP.GEU.AND P4, PT, R25, 1.175494350822287508e-38, PT ;  /* 0x008000001900780b */ /* 0x000fe20003f8e000 */
[----:B------:R-:W-:-:S04]  /*0600*/  FADD R23, -R23, R19 ;  /* 0x0000001317177221 */ /* 0x000fc80000000100 */
[----:B------:R-:W2:Y:S01]  /*0610*/  MUFU.RCP R33, R8 ;  /* 0x0000000800217308 */ /* 0x000ea20000001000 */
[----:B----4-:R-:W-:Y:S01]  /*0620*/  FMUL R19, R7, R6 ;  /* 0x0000000607137220 */ /* 0x010fe20000400000 */
[----:B------:R-:W-:Y:S01]  /*0630*/  @P5 FMUL R13, R13, 0.25 ;  /* 0x3e8000000d0d5820 */ /* 0x000fe20000400000 */
[----:B------:R-:W3:Y:S01]  /*0640*/  LDC.64 R6, c[0x0][0x228] ;  /* 0x00008a00ff067b82 */ /* 0x000ee20000000a00 */
[----:B------:R-:W-:-:S04]  /*0650*/  @P3 FMUL R25, R25, 0.25 ;  /* 0x3e80000019193820 */ /* 0x000fc80000400000 */
[----:B------:R-:W4:Y:S01]  /*0660*/  MUFU.RCP R9, R9 ;  /* 0x0000000900097308 */ /* 0x000f220000001000 */
[----:B------:R-:W-:Y:S01]  /*0670*/  @!P6 FMUL R15, R15, 16777216 ;  /* 0x4b8000000f0fe820 */ /* 0x000fe20000400000 */
[----:B------:R-:W-:Y:S01]  /*0680*/  @!P2 FMUL R13, R13, 16777216 ;  /* 0x4b8000000d0da820 */ /* 0x000fe20000400000 */
[----:B------:R-:W-:Y:S01]  /*0690*/  @!P4 FMUL R25, R25, 16777216 ;  /* 0x4b8000001919c820 */ /* 0x000fe20000400000 */
[----:B-1----:R-:W-:Y:S01]  /*06a0*/  FMUL R12, R29, R12 ;  /* 0x0000000c1d0c7220 */ /* 0x002fe20000400000 */
[----:B--2---:R-:W-:-:S03]  /*06b0*/  FMUL R33, R33, R24 ;  /* 0x0000001821217220 */ /* 0x004fc60000400000 */
[----:B------:R1:W2:Y:S08]  /*06c0*/  MUFU.RCP R8, R15 ;  /* 0x0000000f00087308 */ /* 0x0002b00000001000 */
[----:B------:R-:W5:Y:S01]  /*06d0*/  MUFU.RCP R26, R13 ;  /* 0x0000000d001a7308 */ /* 0x000f620000001000 */
[----:B----4-:R-:W-:Y:S01]  /*06e0*/  FMUL R24, R9, R20 ;  /* 0x0000001409187220 */ /* 0x010fe20000400000 */
[----:B-1----:R-:W-:-:S06]  /*06f0*/  FMUL R15, R33, R10 ;  /* 0x0000000a210f7220 */ /* 0x002fcc0000400000 */
[----:B------:R2:W1:Y:S01]  /*0700*/  MUFU.RCP R29, R25 ;  /* 0x00000019001d7308 */ /* 0x0004620000001000 */
[C---:B------:R-:W-:Y:S02]  /*0710*/  FSEL R9, R3.reuse, 1, P5 ;  /* 0x3f80000003097808 */ /* 0x040fe40002800000 */
[----:B------:R-:W-:Y:S01]  /*0720*/  FSEL R10, R3, 1, P3 ;  /* 0x3f800000030a7808 */ /* 0x000fe20001800000 */
[----:B------:R-:W-:Y:S02]  /*0730*/  @!P6 FMUL R21, R21, 16777216 ;  /* 0x4b8000001515e820 */ /* 0x000fe40000400000 */
[----:B------:R-:W-:Y:S02]  /*0740*/  @!P2 FMUL R9, R9, 16777216 ;  /* 0x4b8000000909a820 */ /* 0x000fe40000400000 */
[----:B------:R-:W-:Y:S01]  /*0750*/  @!P4 FMUL R10, R10, 16777216 ;  /* 0x4b8000000a0ac820 */ /* 0x000fe20000400000 */
[----:B------:R-:W-:Y:S01]  /*0760*/  FMUL R12, R12, R11 ;  /* 0x0000000b0c0c7220 */ /* 0x000fe20000400000 */
[----:B------:R-:W-:Y:S01]  /*0770*/  FMUL R24, R24, R5 ;  /* 0x0000000518187220 */ /* 0x000fe20000400000 */
[----:B------:R-:W-:Y:S01]  /*0780*/  FMUL R19, R19, R4 ;  /* 0x0000000413137220 */ /* 0x000fe20000400000 */
[----:B--2---:R-:W-:Y:S01]  /*0790*/  FMUL R25, R8, R21 ;  /* 0x0000001508197220 */ /* 0x004fe20000400000 */
[----:B-----5:R-:W-:Y:S01]  /*07a0*/  FMUL R26, R26, R9 ;  /* 0x000000091a1a7220 */ /* 0x020fe20000400000 */
[----:B---3--:R-:W-:-:S04]  /*07b0*/  IMAD.WIDE R32, R2, 0x4, R6 ;  /* 0x0000000402207825 */ /* 0x008fc800078e0206 */
[----:B-1----:R-:W-:Y:S01]  /*07c0*/  FMUL R29, R29, R10 ;  /* 0x0000000a1d1d7220 */ /* 0x002fe20000400000 */
[----:B------:R-:W-:Y:S02]  /*07d0*/  CS2R R8, SRZ ;  /* 0x0000000000087805 */ /* 0x000fe4000001ff00 */
[----:B------:R-:W-:Y:S02]  /*07e0*/  CS2R R10, SRZ ;  /* 0x00000000000a7805 */ /* 0x000fe4000001ff00 */
[----:B------:R-:W-:Y:S02]  /*07f0*/  CS2R R4, SRZ ;  /* 0x0000000000047805 */ /* 0x000fe4000001ff00 */
[----:B------:R-:W-:Y:S02]  /*0800*/  CS2R R6, SRZ ;  /* 0x0000000000067805 */ /* 0x000fe4000001ff00 */
[----:B------:R-:W2:Y:S04]  /*0810*/  @!P1 LDG.E.EL.128 R8, desc[UR4][R32.64] ;  /* 0x0000000420089981 */ /* 0x000ea8000c2e1d00 */
[----:B------:R-:W2:Y:S01]  /*0820*/  @!P1 LDG.E.EL.128 R4, desc[UR4][R30.64] ;  /* 0x000000041e049981 */ /* 0x000ea2000c2e1d00 */
[----:B------:R-:W-:-:S04]  /*0830*/  FADD R27, R27, 9.9999997473787516356e-06 ;  /* 0x3727c5ac1b1b7421 */ /* 0x000fc80000000000 */
[----:B------:R-:W1:Y:S02]  /*0840*/  MUFU.SQRT R20, R27 ;  /* 0x0000001b00147308 */ /* 0x000e640000002000 */
[C---:B-1----:R-:W-:Y:S02]  /*0850*/  FSETP.GT.AND P2, PT, R20.reuse, 8.50705917302346158658e+37, PT ;  /* 0x7e8000001400780b */ /* 0x042fe40003f44000 */
[----:B------:R-:W-:-:S11]  /*0860*/  FSETP.GEU.AND P3, PT, R20, 1.175494350822287508e-38, PT ;  /* 0x008000001400780b */ /* 0x000fd60003f6e000 */
[----:B------:R-:W-:-:S04]  /*0870*/  @P2 FMUL R20, R20, 0.25 ;  /* 0x3e80000014142820 */ /* 0x000fc80000400000 */
[----:B------:R-:W-:-:S06]  /*0880*/  @!P3 FMUL R20, R20, 16777216 ;  /* 0x4b8000001414b820 */ /* 0x000fcc0000400000 */
[----:B------:R-:W1:Y:S01]  /*0890*/  MUFU.RCP R20, R20 ;  /* 0x0000001400147308 */ /* 0x000e620000001000 */
[----:B------:R-:W-:-:S05]  /*08a0*/  FSEL R3, R3, 1, P2 ;  /* 0x3f80000003037808 */ /* 0x000fca0001000000 */
[----:B------:R-:W-:Y:S01]  /*08b0*/  @!P3 FMUL R3, R3, 16777216 ;  /* 0x4b8000000303b820 */ /* 0x000fe20000400000 */
[----:B------:R-:W-:-:S03]  /*08c0*/  FADD R18, -R22, R18 ;  /* 0x0000001216127221 */ /* 0x000fc60000000100 */
[----:B-1----:R-:W-:Y:S01]  /*08d0*/  FMUL R2, R20, R3 ;  /* 0x0000000314027220 */ /* 0x002fe20000400000 */
[----:B------:R-:W-:-:S03]  /*08e0*/  CS2R R20, SRZ ;  /* 0x0000000000147805 */ /* 0x000fc6000001ff00 */
[----:B------:R-:W-:Y:S01]  /*08f0*/  FMUL R2, R2, R23 ;  /* 0x0000001702027220 */ /* 0x000fe20000400000 */
[----:B------:R-:W-:-:S06]  /*0900*/  CS2R R22, SRZ ;  /* 0x0000000000167805 */ /* 0x000fcc000001ff00 */
[----:B------:R-:W3:Y:S01]  /*0910*/  @!P0 LDG.E.EL.128 R20, desc[UR4][R30.64] ;  /* 0x000000041e148981 */ /* 0x000ee2000c2e1d00 */
[----:B--2---:R-:W-:Y:S01]  /*0920*/  FFMA R6, R15, R10, R6 ;  /* 0x0000000a0f067223 */ /* 0x004fe20000000006 */
[----:B------:R-:W-:Y:S01]  /*0930*/  FFMA R7, R12, R11, R7 ;  /* 0x0000000b0c077223 */ /* 0x000fe20000000007 */
[----:B------:R-:W-:Y:S02]  /*0940*/  CS2R R12, SRZ ;  /* 0x00000000000c7805 */ /* 0x000fe4000001ff00 */
[----:B------:R-:W-:Y:S01]  /*0950*/  CS2R R14, SRZ ;  /* 0x00000000000e7805 */ /* 0x000fe2000001ff00 */
[----:B------:R-:W1:Y:S05]  /*0960*/  LDC.64 R10, c[0x0][0x238] ;  /* 0x00008e00ff0a7b82 */ /* 0x000e6a0000000a00 */
[----:B------:R-:W3:Y:S01]  /*0970*/  @!P0 LDG.E.EL.128 R12, desc[UR4][R32.64] ;  /* 0x00000004200c8981 */ /* 0x000ee2000c2e1d00 */
[----:B------:R-:W-:Y:S01]  /*0980*/  FFMA R5, R24, R9, R5 ;  /* 0x0000000918057223 */ /* 0x000fe20000000005 */
[----:B------:R-:W-:Y:S01]  /*0990*/  FFMA R4, R19, R8, R4 ;  /* 0x0000000813047223 */ /* 0x000fe20000000004 */
[----:B------:R-:W-:Y:S01]  /*09a0*/  FSETP.GEU.AND P2, PT, R7, RZ, PT ;  /* 0x000000ff0700720b */ /* 0x000fe20003f4e000 */
[----:B------:R-:W-:Y:S01]  /*09b0*/  FMUL R29, R29, R18 ;  /* 0x000000121d1d7220 */ /* 0x000fe20000400000 */
[----:B------:R-:W-:Y:S01]  /*09c0*/  FSETP.GEU.AND P3, PT, R6, RZ, PT ;  /* 0x000000ff0600720b */ /* 0x000fe20003f6e000 */
[----:B------:R-:W-:Y:S01]  /*09d0*/  FMUL R26, R26, R17 ;  /* 0x000000111a1a7220 */ /* 0x000fe20000400000 */
[----:B------:R-:W-:Y:S01]  /*09e0*/  FSETP.GEU.AND P4, PT, R5, RZ, PT ;  /* 0x000000ff0500720b */ /* 0x000fe20003f8e000 */
[----:B------:R-:W-:Y:S01]  /*09f0*/  FMUL R25, R25, R16 ;  /* 0x0000001019197220 */ /* 0x000fe20000400000 */
[----:B------:R-:W-:-:S02]  /*0a00*/  FSETP.GEU.AND P5, PT, R4, RZ, PT ;  /* 0x000000ff0400720b */ /* 0x000fc40003fae000 */
[----:B------:R-:W-:Y:S02]  /*0a10*/  SEL R7, R7, RZ, P2 ;  /* 0x000000ff07077207 */ /* 0x000fe40001000000 */
[----:B------:R-:W-:Y:S02]  /*0a20*/  SEL R6, R6, RZ, P3 ;  /* 0x000000ff06067207 */ /* 0x000fe40001800000 */
[----:B------:R-:W-:Y:S02]  /*0a30*/  SEL R5, R5, RZ, P4 ;  /* 0x000000ff05057207 */ /* 0x000fe40002000000 */
[----:B------:R-:W-:Y:S01]  /*0a40*/  SEL R4, R4, RZ, P5 ;  /* 0x000000ff04047207 */ /* 0x000fe20002800000 */
[----:B-1----:R-:W-:-:S05]  /*0a50*/  IMAD.WIDE R10, R0, 0x4, R10 ;  /* 0x00000004000a7825 */ /* 0x002fca00078e020a */
[----:B------:R1:W-:Y:S01]  /*0a60*/  @!P1 STG.E.128 desc[UR4][R10.64], R4 ;  /* 0x000000040a009986 */ /* 0x0003e2000c101d04 */
[----:B---3--:R-:W-:Y:S01]  /*0a70*/  FFMA R2, R2, R15, R23 ;  /* 0x0000000f02027223 */ /* 0x008fe20000000017 */
[----:B------:R-:W-:Y:S01]  /*0a80*/  FFMA R14, R29, R14, R22 ;  /* 0x0000000e1d0e7223 */ /* 0x000fe20000000016 */
[----:B------:R-:W-:Y:S01]  /*0a90*/  FFMA R13, R26, R13, R21 ;  /* 0x0000000d1a0d7223 */ /* 0x000fe20000000015 */
[----:B------:R-:W-:Y:S02]  /*0aa0*/  FFMA R12, R25, R12, R20 ;  /* 0x0000000c190c7223 */ /* 0x000fe40000000014 */
[----:B------:R-:W-:Y:S02]  /*0ab0*/  FSETP.GEU.AND P1, PT, R2, RZ, PT ;  /* 0x000000ff0200720b */ /* 0x000fe40003f2e000 */
[----:B------:R-:W-:Y:S02]  /*0ac0*/  FSETP.GEU.AND P2, PT, R14, RZ, PT ;  /* 0x000000ff0e00720b */ /* 0x000fe40003f4e000 */
[----:B------:R-:W-:-:S02]  /*0ad0*/  FSETP.GEU.AND P3, PT, R13, RZ, PT ;  /* 0x000000ff0d00720b */ /* 0x000fc40003f6e000 */
[----:B------:R-:W-:Y:S02]  /*0ae0*/  FSETP.GEU.AND P4, PT, R12, RZ, PT ;  /* 0x000000ff0c00720b */ /* 0x000fe40003f8e000 */
[----:B------:R-:W-:Y:S02]  /*0af0*/  SEL R15, R2, RZ, P1 ;  /* 0x000000ff020f7207 */ /* 0x000fe40000800000 */
[----:B------:R-:W-:Y:S02]  /*0b00*/  SEL R14, R14, RZ, P2 ;  /* 0x000000ff0e0e7207 */ /* 0x000fe40001000000 */
[----:B------:R-:W-:Y:S02]  /*0b10*/  SEL R13, R13, RZ, P3 ;  /* 0x000000ff0d0d7207 */ /* 0x000fe40001800000 */
[----:B------:R-:W-:Y:S01]  /*0b20*/  SEL R12, R12, RZ, P4 ;  /* 0x000000ff0c0c7207 */ /* 0x000fe20002000000 */
[----:B-1----:R-:W-:Y:S06]  /*0b30*/  @P0 EXIT ;  /* 0x000000000000094d */ /* 0x002fec0003800000 */
[----:B------:R-:W-:Y:S01]  /*0b40*/  STG.E.128 desc[UR4][R10.64+0x800], R12 ;  /* 0x0008000c0a007986 */ /* 0x000fe2000c101d04 */
[----:B------:R-:W-:Y:S05]  /*0b50*/  EXIT ;  /* 0x000000000000794d */ /* 0x000fea0003800000 */
.L_x_0:
[----:B------:R-:W-:-:S00]  /*0b60*/  BRA `(.L_x_0) ;  /* 0xfffffffc00fc7947 */ /* 0x000fc0000383ffff */
[----:B------:R-:W-:-:S00]  /*0b70*/  NOP ;  /* 0x0000000000007918 */ /* 0x000fc00000000000 */
        /* <DEDUP_REMOVED lines=8> */
.L_x_1:


//--------------------- .nv.global.init           --------------------------
	.section	.nv.global.init,"aw",@progbits
.nv.global.init:
	.type		_$_str,@object
	.size		_$_str,(_$_str_$_2 - _$_str)
_$_str:
        /*0000*/ 	.byte	0x5f, 0x5f, 0x43, 0x55, 0x44, 0x41, 0x5f, 0x46, 0x54, 0x5a, 0x00
	.type		_$_str_$_2,@object
	.size		_$_str_$_2,(.L_1 - _$_str_$_2)
_$_str_$_2:
        /*000b*/ 	.byte	0x5f, 0x5f, 0x43, 0x55, 0x44, 0x41, 0x5f, 0x50, 0x52, 0x45, 0x43, 0x5f, 0x53, 0x51, 0x52, 0x54
        /*001b*/ 	.byte	0x00
.L_1:


//--------------------- .nv.constant0.triton_poi_fused__native_batch_norm_legit_no_training_relu_9 --------------------------
	.section	.nv.constant0.triton_poi_fused__native_batch_norm_legit_no_training_relu_9,"a",@progbits
	.sectionflags	@""
	.align	4
.nv.constant0.triton_poi_fused__native_batch_norm_legit_no_training_relu_9:
	.zero		580
